//
// Generated by NVIDIA NVVM Compiler
//
// Compiler Build ID: CL-36424714
// Cuda compilation tools, release 13.0, V13.0.88
// Based on NVVM 20.0.0
//

.version 9.0
.target sm_100
.address_size 64

	// .globl	_Z8sgemm_v1PfS_S_iiiff

.visible .entry _Z8sgemm_v1PfS_S_iiiff(
	.param .u64 .ptr .align 1 _Z8sgemm_v1PfS_S_iiiff_param_0,
	.param .u64 .ptr .align 1 _Z8sgemm_v1PfS_S_iiiff_param_1,
	.param .u64 .ptr .align 1 _Z8sgemm_v1PfS_S_iiiff_param_2,
	.param .u32 _Z8sgemm_v1PfS_S_iiiff_param_3,
	.param .u32 _Z8sgemm_v1PfS_S_iiiff_param_4,
	.param .u32 _Z8sgemm_v1PfS_S_iiiff_param_5,
	.param .f32 _Z8sgemm_v1PfS_S_iiiff_param_6,
	.param .f32 _Z8sgemm_v1PfS_S_iiiff_param_7
)
{
	.reg .pred 	%p<13>;
	.reg .b32 	%r<43>;
	.reg .b32 	%f<73>;
	.reg .b64 	%rd<53>;

	ld.param.u64 	%rd7, [_Z8sgemm_v1PfS_S_iiiff_param_0];
	ld.param.u64 	%rd8, [_Z8sgemm_v1PfS_S_iiiff_param_1];
	ld.param.u64 	%rd6, [_Z8sgemm_v1PfS_S_iiiff_param_2];
	ld.param.u32 	%r20, [_Z8sgemm_v1PfS_S_iiiff_param_3];
	ld.param.u32 	%r18, [_Z8sgemm_v1PfS_S_iiiff_param_4];
	ld.param.u32 	%r19, [_Z8sgemm_v1PfS_S_iiiff_param_5];
	ld.param.f32 	%f13, [_Z8sgemm_v1PfS_S_iiiff_param_6];
	ld.param.f32 	%f14, [_Z8sgemm_v1PfS_S_iiiff_param_7];
	cvta.to.global.u64 	%rd1, %rd8;
	cvta.to.global.u64 	%rd2, %rd7;
	mov.u32 	%r22, %tid.x;
	mov.u32 	%r23, %ctaid.x;
	mov.u32 	%r24, %ntid.x;
	mad.lo.s32 	%r1, %r23, %r24, %r22;
	mov.u32 	%r25, %tid.y;
	mov.u32 	%r26, %ctaid.y;
	mov.u32 	%r27, %ntid.y;
	mad.lo.s32 	%r28, %r26, %r27, %r25;
	setp.ge.s32 	%p1, %r1, %r18;
	setp.ge.s32 	%p2, %r28, %r20;
	or.pred  	%p3, %p1, %p2;
	@%p3 bra 	$L__BB0_14;
	setp.lt.s32 	%p4, %r19, 1;
	mov.f32 	%f72, 0f00000000;
	@%p4 bra 	$L__BB0_13;
	mul.lo.s32 	%r3, %r19, %r28;
	and.b32  	%r4, %r19, 7;
	setp.lt.u32 	%p5, %r19, 8;
	mov.f32 	%f72, 0f00000000;
	mov.b32 	%r41, 0;
	@%p5 bra 	$L__BB0_5;
	and.b32  	%r41, %r19, 2147483640;
	neg.s32 	%r39, %r41;
	shl.b32 	%r7, %r18, 3;
	mul.wide.u32 	%rd9, %r3, 4;
	add.s64 	%rd10, %rd9, %rd2;
	add.s64 	%rd52, %rd10, 16;
	mov.f32 	%f72, 0f00000000;
	mul.wide.s32 	%rd13, %r18, 4;
	mov.u32 	%r38, %r1;
$L__BB0_4:
	.pragma "nounroll";
	ld.global.f32 	%f19, [%rd52+-16];
	mul.wide.s32 	%rd11, %r38, 4;
	add.s64 	%rd12, %rd1, %rd11;
	ld.global.f32 	%f20, [%rd12];
	fma.rn.f32 	%f21, %f19, %f20, %f72;
	ld.global.f32 	%f22, [%rd52+-12];
	add.s64 	%rd14, %rd12, %rd13;
	ld.global.f32 	%f23, [%rd14];
	fma.rn.f32 	%f24, %f22, %f23, %f21;
	ld.global.f32 	%f25, [%rd52+-8];
	add.s64 	%rd15, %rd14, %rd13;
	ld.global.f32 	%f26, [%rd15];
	fma.rn.f32 	%f27, %f25, %f26, %f24;
	ld.global.f32 	%f28, [%rd52+-4];
	add.s64 	%rd16, %rd15, %rd13;
	ld.global.f32 	%f29, [%rd16];
	fma.rn.f32 	%f30, %f28, %f29, %f27;
	ld.global.f32 	%f31, [%rd52];
	add.s64 	%rd17, %rd16, %rd13;
	ld.global.f32 	%f32, [%rd17];
	fma.rn.f32 	%f33, %f31, %f32, %f30;
	ld.global.f32 	%f34, [%rd52+4];
	add.s64 	%rd18, %rd17, %rd13;
	ld.global.f32 	%f35, [%rd18];
	fma.rn.f32 	%f36, %f34, %f35, %f33;
	ld.global.f32 	%f37, [%rd52+8];
	add.s64 	%rd19, %rd18, %rd13;
	ld.global.f32 	%f38, [%rd19];
	fma.rn.f32 	%f39, %f37, %f38, %f36;
	ld.global.f32 	%f40, [%rd52+12];
	add.s64 	%rd20, %rd19, %rd13;
	ld.global.f32 	%f41, [%rd20];
	fma.rn.f32 	%f72, %f40, %f41, %f39;
	add.s32 	%r39, %r39, 8;
	add.s32 	%r38, %r38, %r7;
	add.s64 	%rd52, %rd52, 32;
	setp.ne.s32 	%p6, %r39, 0;
	@%p6 bra 	$L__BB0_4;
$L__BB0_5:
	setp.eq.s32 	%p7, %r4, 0;
	@%p7 bra 	$L__BB0_13;
	and.b32  	%r13, %r19, 3;
	setp.lt.u32 	%p8, %r4, 4;
	@%p8 bra 	$L__BB0_8;
	add.s32 	%r30, %r41, %r3;
	mul.wide.u32 	%rd21, %r30, 4;
	add.s64 	%rd22, %rd2, %rd21;
	ld.global.f32 	%f43, [%rd22];
	mad.lo.s32 	%r31, %r41, %r18, %r1;
	mul.wide.s32 	%rd23, %r31, 4;
	add.s64 	%rd24, %rd1, %rd23;
	ld.global.f32 	%f44, [%rd24];
	fma.rn.f32 	%f45, %f43, %f44, %f72;
	cvt.u64.u32 	%rd25, %r3;
	cvt.u64.u32 	%rd26, %r41;
	add.s64 	%rd27, %rd26, %rd25;
	shl.b64 	%rd28, %rd27, 2;
	add.s64 	%rd29, %rd2, %rd28;
	ld.global.f32 	%f46, [%rd29+4];
	mul.wide.s32 	%rd30, %r18, 4;
	add.s64 	%rd31, %rd24, %rd30;
	ld.global.f32 	%f47, [%rd31];
	fma.rn.f32 	%f48, %f46, %f47, %f45;
	ld.global.f32 	%f49, [%rd29+8];
	add.s64 	%rd32, %rd31, %rd30;
	ld.global.f32 	%f50, [%rd32];
	fma.rn.f32 	%f51, %f49, %f50, %f48;
	ld.global.f32 	%f52, [%rd29+12];
	add.s64 	%rd33, %rd32, %rd30;
	ld.global.f32 	%f53, [%rd33];
	fma.rn.f32 	%f72, %f52, %f53, %f51;
	add.s32 	%r41, %r41, 4;
$L__BB0_8:
	setp.eq.s32 	%p9, %r13, 0;
	@%p9 bra 	$L__BB0_13;
	setp.eq.s32 	%p10, %r13, 1;
	@%p10 bra 	$L__BB0_11;
	add.s32 	%r32, %r41, %r3;
	mul.wide.u32 	%rd34, %r32, 4;
	add.s64 	%rd35, %rd2, %rd34;
	ld.global.f32 	%f55, [%rd35];
	mad.lo.s32 	%r33, %r41, %r18, %r1;
	mul.wide.s32 	%rd36, %r33, 4;
	add.s64 	%rd37, %rd1, %rd36;
	ld.global.f32 	%f56, [%rd37];
	fma.rn.f32 	%f57, %f55, %f56, %f72;
	cvt.u64.u32 	%rd38, %r3;
	cvt.u64.u32 	%rd39, %r41;
	add.s64 	%rd40, %rd39, %rd38;
	shl.b64 	%rd41, %rd40, 2;
	add.s64 	%rd42, %rd2, %rd41;
	ld.global.f32 	%f58, [%rd42+4];
	mul.wide.s32 	%rd43, %r18, 4;
	add.s64 	%rd44, %rd37, %rd43;
	ld.global.f32 	%f59, [%rd44];
	fma.rn.f32 	%f72, %f58, %f59, %f57;
	add.s32 	%r41, %r41, 2;
$L__BB0_11:
	and.b32  	%r34, %r19, 1;
	setp.eq.b32 	%p11, %r34, 1;
	not.pred 	%p12, %p11;
	@%p12 bra 	$L__BB0_13;
	add.s32 	%r35, %r41, %r3;
	mul.wide.u32 	%rd45, %r35, 4;
	add.s64 	%rd46, %rd2, %rd45;
	ld.global.f32 	%f60, [%rd46];
	mad.lo.s32 	%r36, %r41, %r18, %r1;
	mul.wide.s32 	%rd47, %r36, 4;
	add.s64 	%rd48, %rd1, %rd47;
	ld.global.f32 	%f61, [%rd48];
	fma.rn.f32 	%f72, %f60, %f61, %f72;
$L__BB0_13:
	mad.lo.s32 	%r37, %r18, %r28, %r1;
	cvta.to.global.u64 	%rd49, %rd6;
	mul.wide.s32 	%rd50, %r37, 4;
	add.s64 	%rd51, %rd49, %rd50;
	ld.global.f32 	%f62, [%rd51];
	mul.f32 	%f63, %f14, %f62;
	fma.rn.f32 	%f64, %f13, %f72, %f63;
	st.global.f32 	[%rd51], %f64;
$L__BB0_14:
	ret;

}


// ===== COMPILED SASS (sm_100) =====

	.target	sm_100

	.elftype	@"ET_EXEC"


//--------------------- .note.nv.tkinfo           --------------------------
	.section	.note.nv.tkinfo,"",@"SHT_NOTE"
	.sectionflags	@"SHF_NOTE_NV_TKINFO"
	.tkinfo
        /*0018*/ 	.word	0x00000002
        /*0030*/ 	.string	""
        /*0030*/ 	.string	"ptxas"
        /*0030*/ 	.string	"Cuda compilation tools, release 13.0, V13.0.88"
        /*0030*/ 	.string	"Build cuda_13.0.r13.0/compiler.36424714_0"
        /*0030*/ 	.string	"-arch sm_100 -m 64 "



//--------------------- .note.nv.cuinfo           --------------------------
	.section	.note.nv.cuinfo,"",@"SHT_NOTE"
	.sectionflags	@"SHF_NOTE_NV_CUINFO"
        /*0018*/ 	.short	0x0002
        /*001a*/ 	.short	0x0064
        /*001c*/ 	.short	0x0082
	.zero		2


//--------------------- .nv.info                  --------------------------
	.section	.nv.info,"",@"SHT_CUDA_INFO"
	.align	4


	//----- nvinfo : EIATTR_REGCOUNT
	.align		4
        /*0000*/ 	.byte	0x04, 0x2f
        /*0002*/ 	.short	(.L_1 - .L_0)
	.align		4
.L_0:
        /*0004*/ 	.word	index@(_Z8sgemm_v1PfS_S_iiiff)
        /*0008*/ 	.word	0x00000020


	//----- nvinfo : EIATTR_FRAME_SIZE
	.align		4
.L_1:
        /*000c*/ 	.byte	0x04, 0x11
        /*000e*/ 	.short	(.L_3 - .L_2)
	.align		4
.L_2:
        /*0010*/ 	.word	index@(_Z8sgemm_v1PfS_S_iiiff)
        /*0014*/ 	.word	0x00000000


	//----- nvinfo : EIATTR_MIN_STACK_SIZE
	.align		4
.L_3:
        /*0018*/ 	.byte	0x04, 0x12
        /*001a*/ 	.short	(.L_5 - .L_4)
	.align		4
.L_4:
        /*001c*/ 	.word	index@(_Z8sgemm_v1PfS_S_iiiff)
        /*0020*/ 	.word	0x00000000
.L_5:


//--------------------- .nv.compat                --------------------------
	.section	.nv.compat,"",@"SHT_CUDA_COMPAT_INFO"
	.align	4
        /*0000*/ 	.byte	0x02, 0x09, 0x00, 0x00, 0x02, 0x02, 0x01, 0x00, 0x02, 0x05, 0x05, 0x00, 0x03, 0x07, 0x01, 0x01
        /*0010*/ 	.byte	0x02, 0x03, 0x00, 0x00, 0x02, 0x06, 0x01, 0x00, 0x04, 0x0b, 0x08, 0x00, 0x09, 0x00, 0x00, 0x00
        /*0020*/ 	.byte	0x00, 0x00, 0x00, 0x00


//--------------------- .nv.info._Z8sgemm_v1PfS_S_iiiff --------------------------
	.section	.nv.info._Z8sgemm_v1PfS_S_iiiff,"",@"SHT_CUDA_INFO"
	.sectionflags	@""
	.align	4


	//----- nvinfo : EIATTR_CUDA_API_VERSION
	.align		4
        /*0000*/ 	.byte	0x04, 0x37
        /*0002*/ 	.short	(.L_7 - .L_6)
.L_6:
        /*0004*/ 	.word	0x00000082


	//----- nvinfo : EIATTR_KPARAM_INFO
	.align		4
.L_7:
        /*0008*/ 	.byte	0x04, 0x17
        /*000a*/ 	.short	(.L_9 - .L_8)
.L_8:
        /*000c*/ 	.word	0x00000000
        /*0010*/ 	.short	0x0007
        /*0012*/ 	.short	0x0028
        /*0014*/ 	.byte	0x00, 0xf0, 0x11, 0x00


	//----- nvinfo : EIATTR_KPARAM_INFO
	.align		4
.L_9:
        /*0018*/ 	.byte	0x04, 0x17
        /*001a*/ 	.short	(.L_11 - .L_10)
.L_10:
        /*001c*/ 	.word	0x00000000
        /*0020*/ 	.short	0x0006
        /*0022*/ 	.short	0x0024
        /*0024*/ 	.byte	0x00, 0xf0, 0x11, 0x00


	//----- nvinfo : EIATTR_KPARAM_INFO
	.align		4
.L_11:
        /*0028*/ 	.byte	0x04, 0x17
        /*002a*/ 	.short	(.L_13 - .L_12)
.L_12:
        /*002c*/ 	.word	0x00000000
        /*0030*/ 	.short	0x0005
        /*0032*/ 	.short	0x0020
        /*0034*/ 	.byte	0x00, 0xf0, 0x11, 0x00


	//----- nvinfo : EIATTR_KPARAM_INFO
	.align		4
.L_13:
        /*0038*/ 	.byte	0x04, 0x17
        /*003a*/ 	.short	(.L_15 - .L_14)
.L_14:
        /*003c*/ 	.word	0x00000000
        /*0040*/ 	.short	0x0004
        /*0042*/ 	.short	0x001c
        /*0044*/ 	.byte	0x00, 0xf0, 0x11, 0x00


	//----- nvinfo : EIATTR_KPARAM_INFO
	.align		4
.L_15:
        /*0048*/ 	.byte	0x04, 0x17
        /*004a*/ 	.short	(.L_17 - .L_16)
.L_16:
        /*004c*/ 	.word	0x00000000
        /*0050*/ 	.short	0x0003
        /*0052*/ 	.short	0x0018
        /*0054*/ 	.byte	0x00, 0xf0, 0x11, 0x00


	//----- nvinfo : EIATTR_KPARAM_INFO
	.align		4
.L_17:
        /*0058*/ 	.byte	0x04, 0x17
        /*005a*/ 	.short	(.L_19 - .L_18)
.L_18:
        /*005c*/ 	.word	0x00000000
        /*0060*/ 	.short	0x0002
        /*0062*/ 	.short	0x0010
        /*0064*/ 	.byte	0x00, 0xf5, 0x21, 0x00


	//----- nvinfo : EIATTR_KPARAM_INFO
	.align		4
.L_19:
        /*0068*/ 	.byte	0x04, 0x17
        /*006a*/ 	.short	(.L_21 - .L_20)
.L_20:
        /*006c*/ 	.word	0x00000000
        /*0070*/ 	.short	0x0001
        /*0072*/ 	.short	0x0008
        /*0074*/ 	.byte	0x00, 0xf5, 0x21, 0x00


	//----- nvinfo : EIATTR_KPARAM_INFO
	.align		4
.L_21:
        /*0078*/ 	.byte	0x04, 0x17
        /*007a*/ 	.short	(.L_23 - .L_22)
.L_22:
        /*007c*/ 	.word	0x00000000
        /*0080*/ 	.short	0x0000
        /*0082*/ 	.short	0x0000
        /*0084*/ 	.byte	0x00, 0xf5, 0x21, 0x00


	//----- nvinfo : EIATTR_SPARSE_MMA_MASK
	.align		4
.L_23:
        /*0088*/ 	.byte	0x03, 0x50
        /*008a*/ 	.short	0x0000


	//----- nvinfo : EIATTR_MAXREG_COUNT
	.align		4
        /*008c*/ 	.byte	0x03, 0x1b
        /*008e*/ 	.short	0x00ff


	//----- nvinfo : EIATTR_MERCURY_ISA_VERSION
	.align		4
        /*0090*/ 	.byte	0x03, 0x5f
        /*0092*/ 	.short	0x0101


	//----- nvinfo : EIATTR_VRC_CTA_INIT_COUNT
	.align		4
        /*0094*/ 	.byte	0x02, 0x4a
	.zero		1
	.zero		1


	//----- nvinfo : EIATTR_EXIT_INSTR_OFFSETS
	.align		4
        /*0098*/ 	.byte	0x04, 0x1c
        /*009a*/ 	.short	(.L_25 - .L_24)


	//   ....[0]....
.L_24:
        /*009c*/ 	.word	0x000000c0


	//   ....[1]....
        /*00a0*/ 	.word	0x00000930


	//----- nvinfo : EIATTR_CBANK_PARAM_SIZE
	.align		4
.L_25:
        /*00a4*/ 	.byte	0x03, 0x19
        /*00a6*/ 	.short	0x002c


	//----- nvinfo : EIATTR_PARAM_CBANK
	.align		4
        /*00a8*/ 	.byte	0x04, 0x0a
        /*00aa*/ 	.short	(.L_27 - .L_26)
	.align		4
.L_26:
        /*00ac*/ 	.word	index@(.nv.constant0._Z8sgemm_v1PfS_S_iiiff)
        /*00b0*/ 	.short	0x0380
        /*00b2*/ 	.short	0x002c


	//----- nvinfo : EIATTR_SW_WAR
	.align		4
.L_27:
        /*00b4*/ 	.byte	0x04, 0x36
        /*00b6*/ 	.short	(.L_29 - .L_28)
.L_28:
        /*00b8*/ 	.word	0x00000008
.L_29:


//--------------------- .nv.callgraph             --------------------------
	.section	.nv.callgraph,"",@"SHT_CUDA_CALLGRAPH"
	.align	4
	.sectionentsize	8
	.align		4
        /*0000*/ 	.word	0x00000000
	.align		4
        /*0004*/ 	.word	0xffffffff
	.align		4
        /*0008*/ 	.word	0x00000000
	.align		4
        /*000c*/ 	.word	0xfffffffe
	.align		4
        /*0010*/ 	.word	0x00000000
	.align		4
        /*0014*/ 	.word	0xfffffffd
	.align		4
        /*0018*/ 	.word	0x00000000
	.align		4
        /*001c*/ 	.word	0xfffffffc


//--------------------- .text._Z8sgemm_v1PfS_S_iiiff --------------------------
	.section	.text._Z8sgemm_v1PfS_S_iiiff,"ax",@progbits
	.align	128
        .global         _Z8sgemm_v1PfS_S_iiiff
        .type           _Z8sgemm_v1PfS_S_iiiff,@function
        .size           _Z8sgemm_v1PfS_S_iiiff,(.L_x_5 - _Z8sgemm_v1PfS_S_iiiff)
        .other          _Z8sgemm_v1PfS_S_iiiff,@"STO_CUDA_ENTRY STV_DEFAULT"
_Z8sgemm_v1PfS_S_iiiff:
.text._Z8sgemm_v1PfS_S_iiiff:
[----:B------:R-:W-:Y:S01]  /*0000*/  LDC R1, c[0x0][0x37c] ;  /* 0x0000df00ff017b82 */ /* 0x000fe20000000800 */
[----:B------:R-:W0:Y:S07]  /*0010*/  S2R R0, SR_TID.Y ;  /* 0x0000000000007919 */ /* 0x000e2e0000002200 */
[----:B------:R-:W1:Y:S01]  /*0020*/  LDC R5, c[0x0][0x360] ;  /* 0x0000d800ff057b82 */ /* 0x000e620000000800 */
[----:B------:R-:W1:Y:S07]  /*0030*/  S2R R18, SR_TID.X ;  /* 0x0000000000127919 */ /* 0x000e6e0000002100 */
[----:B------:R-:W0:Y:S08]  /*0040*/  S2UR UR5, SR_CTAID.Y ;  /* 0x00000000000579c3 */ /* 0x000e300000002600 */
[----:B------:R-:W0:Y:S08]  /*0050*/  LDC R7, c[0x0][0x364] ;  /* 0x0000d900ff077b82 */ /* 0x000e300000000800 */
[----:B------:R-:W1:Y:S08]  /*0060*/  S2UR UR4, SR_CTAID.X ;  /* 0x00000000000479c3 */ /* 0x000e700000002500 */
[----:B------:R-:W2:Y:S01]  /*0070*/  LDC.64 R2, c[0x0][0x398] ;  /* 0x0000e600ff027b82 */ /* 0x000ea20000000a00 */
[----:B0-----:R-:W-:-:S02]  /*0080*/  IMAD R0, R7, UR5, R0 ;  /* 0x0000000507007c24 */ /* 0x001fc4000f8e0200 */
[----:B-1----:R-:W-:-:S03]  /*0090*/  IMAD R18, R5, UR4, R18 ;  /* 0x0000000405127c24 */ /* 0x002fc6000f8e0212 */
[----:B--2---:R-:W-:-:S04]  /*00a0*/  ISETP.GE.AND P0, PT, R0, R2, PT ;  /* 0x000000020000720c */ /* 0x004fc80003f06270 */
[----:B------:R-:W-:-:S13]  /*00b0*/  ISETP.GE.OR P0, PT, R18, R3, P0 ;  /* 0x000000031200720c */ /* 0x000fda0000706670 */
[----:B------:R-:W-:Y:S05]  /*00c0*/  @P0 EXIT ;  /* 0x000000000000094d */ /* 0x000fea0003800000 */
[----:B------:R-:W0:Y:S01]  /*00d0*/  LDC R19, c[0x0][0x3a0] ;  /* 0x0000e800ff137b82 */ /* 0x000e220000000800 */
[----:B------:R-:W1:Y:S01]  /*00e0*/  LDCU.64 UR4, c[0x0][0x358] ;  /* 0x00006b00ff0477ac */ /* 0x000e620008000a00 */
[----:B------:R-:W-:Y:S01]  /*00f0*/  HFMA2 R24, -RZ, RZ, 0, 0 ;  /* 0x00000000ff187431 */ /* 0x000fe200000001ff */
[----:B0-----:R-:W-:-:S13]  /*0100*/  ISETP.GE.AND P0, PT, R19, 0x1, PT ;  /* 0x000000011300780c */ /* 0x001fda0003f06270 */
[----:B-1----:R-:W-:Y:S05]  /*0110*/  @!P0 BRA `(.L_x_0) ;  /* 0x0000000400e08947 */ /* 0x002fea0003800000 */
[C---:B------:R-:W-:Y:S01]  /*0120*/  ISETP.GE.U32.AND P1, PT, R19.reuse, 0x8, PT ;  /* 0x000000081300780c */ /* 0x040fe20003f26070 */
[----:B------:R-:W-:Y:S01]  /*0130*/  IMAD R20, R0, R19, RZ ;  /* 0x0000001300147224 */ /* 0x000fe200078e02ff */
[----:B------:R-:W-:Y:S02]  /*0140*/  LOP3.LUT R27, R19, 0x7, RZ, 0xc0, !PT ;  /* 0x00000007131b7812 */ /* 0x000fe400078ec0ff */
[----:B------:R-:W-:Y:S02]  /*0150*/  MOV R24, RZ ;  /* 0x000000ff00187202 */ /* 0x000fe40000000f00 */
[----:B------:R-:W-:Y:S02]  /*0160*/  ISETP.NE.AND P0, PT, R27, RZ, PT ;  /* 0x000000ff1b00720c */ /* 0x000fe40003f05270 */
[----:B------:R-:W-:-:S05]  /*0170*/  MOV R21, RZ ;  /* 0x000000ff00157202 */ /* 0x000fca0000000f00 */
[----:B------:R-:W-:Y:S06]  /*0180*/  @!P1 BRA `(.L_x_1) ;  /* 0x0000000000c49947 */ /* 0x000fec0003800000 */
[----:B------:R-:W0:Y:S01]  /*0190*/  LDC.64 R4, c[0x0][0x380] ;  /* 0x0000e000ff047b82 */ /* 0x000e220000000a00 */
[----:B------:R-:W-:Y:S02]  /*01a0*/  LOP3.LUT R21, R19, 0x7ffffff8, RZ, 0xc0, !PT ;  /* 0x7ffffff813157812 */ /* 0x000fe400078ec0ff */
[----:B------:R-:W-:Y:S02]  /*01b0*/  MOV R24, RZ ;  /* 0x000000ff00187202 */ /* 0x000fe40000000f00 */
[----:B------:R-:W-:Y:S02]  /*01c0*/  MOV R2, R18 ;  /* 0x0000001200027202 */ /* 0x000fe40000000f00 */
[----:B------:R-:W-:Y:S01]  /*01d0*/  IADD3 R22, PT, PT, -R21, RZ, RZ ;  /* 0x000000ff15167210 */ /* 0x000fe20007ffe1ff */
[----:B0-----:R-:W-:-:S03]  /*01e0*/  IMAD.WIDE.U32 R4, R20, 0x4, R4 ;  /* 0x0000000414047825 */ /* 0x001fc600078e0004 */
[----:B------:R-:W-:-:S04]  /*01f0*/  IADD3 R6, P1, PT, R4, 0x10, RZ ;  /* 0x0000001004067810 */ /* 0x000fc80007f3e0ff */
[----:B------:R-:W-:-:S09]  /*0200*/  IADD3.X R7, PT, PT, RZ, R5, RZ, P1, !PT ;  /* 0x00000005ff077210 */ /* 0x000fd20000ffe4ff */
.L_x_2:
[----:B------:R-:W0:Y:S01]  /*0210*/  LDC.64 R16, c[0x0][0x388] ;  /* 0x0000e200ff107b82 */ /* 0x000e220000000a00 */
[----:B------:R-:W-:Y:S02]  /*0220*/  MOV R4, R6 ;  /* 0x0000000600047202 */ /* 0x000fe40000000f00 */
[----:B------:R-:W-:-:S05]  /*0230*/  MOV R5, R7 ;  /* 0x0000000700057202 */ /* 0x000fca0000000f00 */
[----:B------:R-:W2:Y:S04]  /*0240*/  LDG.E R25, desc[UR4][R4.64+-0x10] ;  /* 0xfffff00404197981 */ /* 0x000ea8000c1e1900 */
[----:B------:R-:W3:Y:S04]  /*0250*/  LDG.E R23, desc[UR4][R4.64+-0xc] ;  /* 0xfffff40404177981 */ /* 0x000ee8000c1e1900 */
[----:B------:R-:W4:Y:S04]  /*0260*/  LDG.E R29, desc[UR4][R4.64+-0x8] ;  /* 0xfffff804041d7981 */ /* 0x000f28000c1e1900 */
[----:B------:R-:W5:Y:S01]  /*0270*/  LDG.E R28, desc[UR4][R4.64+-0x4] ;  /* 0xfffffc04041c7981 */ /* 0x000f62000c1e1900 */
[----:B0-----:R-:W-:-:S05]  /*0280*/  IMAD.WIDE R16, R2, 0x4, R16 ;  /* 0x0000000402107825 */ /* 0x001fca00078e0210 */
[----:B------:R0:W2:Y:S01]  /*0290*/  LDG.E R26, desc[UR4][R16.64] ;  /* 0x00000004101a7981 */ /* 0x0000a2000c1e1900 */
[----:B------:R-:W-:-:S04]  /*02a0*/  IMAD.WIDE R14, R3, 0x4, R16 ;  /* 0x00000004030e7825 */ /* 0x000fc800078e0210 */
[C---:B------:R-:W-:Y:S02]  /*02b0*/  IMAD.WIDE R6, R3.reuse, 0x4, R14 ;  /* 0x0000000403067825 */ /* 0x040fe400078e020e */
[----:B------:R-:W3:Y:S02]  /*02c0*/  LDG.E R14, desc[UR4][R14.64] ;  /* 0x000000040e0e7981 */ /* 0x000ee4000c1e1900 */
[C---:B------:R-:W-:Y:S02]  /*02d0*/  IMAD.WIDE R10, R3.reuse, 0x4, R6 ;  /* 0x00000004030a7825 */ /* 0x040fe400078e0206 */
[----:B------:R-:W4:Y:S02]  /*02e0*/  LDG.E R6, desc[UR4][R6.64] ;  /* 0x0000000406067981 */ /* 0x000f24000c1e1900 */
[C---:B------:R-:W-:Y:S02]  /*02f0*/  IMAD.WIDE R8, R3.reuse, 0x4, R10 ;  /* 0x0000000403087825 */ /* 0x040fe400078e020a */
[----:B------:R-:W5:Y:S02]  /*0300*/  LDG.E R10, desc[UR4][R10.64] ;  /* 0x000000040a0a7981 */ /* 0x000f64000c1e1900 */
[----:B------:R-:W-:-:S02]  /*0310*/  IMAD.WIDE R12, R3, 0x4, R8 ;  /* 0x00000004030c7825 */ /* 0x000fc400078e0208 */
[----:B------:R-:W5:Y:S04]  /*0320*/  LDG.E R7, desc[UR4][R4.64] ;  /* 0x0000000404077981 */ /* 0x000f68000c1e1900 */
[----:B------:R-:W5:Y:S01]  /*0330*/  LDG.E R8, desc[UR4][R8.64] ;  /* 0x0000000408087981 */ /* 0x000f62000c1e1900 */
[----:B0-----:R-:W-:-:S03]  /*0340*/  IMAD.WIDE R16, R3, 0x4, R12 ;  /* 0x0000000403107825 */ /* 0x001fc600078e020c */
[----:B------:R-:W5:Y:S04]  /*0350*/  LDG.E R12, desc[UR4][R12.64] ;  /* 0x000000040c0c7981 */ /* 0x000f68000c1e1900 */
[----:B------:R-:W5:Y:S04]  /*0360*/  LDG.E R15, desc[UR4][R16.64] ;  /* 0x00000004100f7981 */ /* 0x000f68000c1e1900 */
[----:B------:R-:W5:Y:S04]  /*0370*/  LDG.E R9, desc[UR4][R4.64+0x4] ;  /* 0x0000040404097981 */ /* 0x000f68000c1e1900 */
[----:B------:R-:W5:Y:S01]  /*0380*/  LDG.E R11, desc[UR4][R4.64+0xc] ;  /* 0x00000c04040b7981 */ /* 0x000f62000c1e1900 */
[----:B--2---:R-:W-:Y:S01]  /*0390*/  FFMA R26, R25, R26, R24 ;  /* 0x0000001a191a7223 */ /* 0x004fe20000000018 */
[----:B------:R-:W-:-:S02]  /*03a0*/  IMAD.WIDE R24, R3, 0x4, R16 ;  /* 0x0000000403187825 */ /* 0x000fc400078e0210 */
[----:B------:R-:W2:Y:S04]  /*03b0*/  LDG.E R16, desc[UR4][R4.64+0x8] ;  /* 0x0000080404107981 */ /* 0x000ea8000c1e1900 */
[----:B------:R-:W2:Y:S01]  /*03c0*/  LDG.E R24, desc[UR4][R24.64] ;  /* 0x0000000418187981 */ /* 0x000ea2000c1e1900 */
[----:B---3--:R-:W-:Y:S01]  /*03d0*/  FFMA R14, R23, R14, R26 ;  /* 0x0000000e170e7223 */ /* 0x008fe2000000001a */
[----:B------:R-:W-:-:S03]  /*03e0*/  IADD3 R22, PT, PT, R22, 0x8, RZ ;  /* 0x0000000816167810 */ /* 0x000fc60007ffe0ff */
[----:B----4-:R-:W-:Y:S01]  /*03f0*/  FFMA R29, R29, R6, R14 ;  /* 0x000000061d1d7223 */ /* 0x010fe2000000000e */
[----:B------:R-:W-:-:S03]  /*0400*/  ISETP.NE.AND P1, PT, R22, RZ, PT ;  /* 0x000000ff1600720c */ /* 0x000fc60003f25270 */
[----:B-----5:R-:W-:Y:S01]  /*0410*/  FFMA R10, R28, R10, R29 ;  /* 0x0000000a1c0a7223 */ /* 0x020fe2000000001d */
[----:B------:R-:W-:-:S03]  /*0420*/  IADD3 R6, P2, PT, R4, 0x20, RZ ;  /* 0x0000002004067810 */ /* 0x000fc60007f5e0ff */
[----:B------:R-:W-:Y:S01]  /*0430*/  FFMA R8, R7, R8, R10 ;  /* 0x0000000807087223 */ /* 0x000fe2000000000a */
[----:B------:R-:W-:Y:S02]  /*0440*/  IADD3.X R7, PT, PT, RZ, R5, RZ, P2, !PT ;  /* 0x00000005ff077210 */ /* 0x000fe400017fe4ff */
[----:B------:R-:W-:Y:S01]  /*0450*/  LEA R2, R3, R2, 0x3 ;  /* 0x0000000203027211 */ /* 0x000fe200078e18ff */
[----:B------:R-:W-:-:S04]  /*0460*/  FFMA R9, R9, R12, R8 ;  /* 0x0000000c09097223 */ /* 0x000fc80000000008 */
[----:B--2---:R-:W-:-:S04]  /*0470*/  FFMA R16, R16, R15, R9 ;  /* 0x0000000f10107223 */ /* 0x004fc80000000009 */
[----:B------:R-:W-:Y:S01]  /*0480*/  FFMA R24, R11, R24, R16 ;  /* 0x000000180b187223 */ /* 0x000fe20000000010 */
[----:B------:R-:W-:Y:S06]  /*0490*/  @P1 BRA `(.L_x_2) ;  /* 0xfffffffc005c1947 */ /* 0x000fec000383ffff */
.L_x_1:
[----:B------:R-:W-:Y:S05]  /*04a0*/  @!P0 BRA `(.L_x_0) ;  /* 0x0000000000fc8947 */ /* 0x000fea0003800000 */
[----:B------:R-:W-:Y:S02]  /*04b0*/  ISETP.GE.U32.AND P1, PT, R27, 0x4, PT ;  /* 0x000000041b00780c */ /* 0x000fe40003f26070 */
[----:B------:R-:W-:-:S04]  /*04c0*/  LOP3.LUT R2, R19, 0x3, RZ, 0xc0, !PT ;  /* 0x0000000313027812 */ /* 0x000fc800078ec0ff */
[----:B------:R-:W-:-:S07]  /*04d0*/  ISETP.NE.AND P0, PT, R2, RZ, PT ;  /* 0x000000ff0200720c */ /* 0x000fce0003f05270 */
[----:B------:R-:W-:Y:S06]  /*04e0*/  @!P1 BRA `(.L_x_3) ;  /* 0x00000000006c9947 */ /* 0x000fec0003800000 */
[----:B------:R-:W0:Y:S01]  /*04f0*/  LDC.64 R6, c[0x0][0x388] ;  /* 0x0000e200ff067b82 */ /* 0x000e220000000a00 */
[----:B------:R-:W1:Y:S01]  /*0500*/  LDCU.64 UR6, c[0x0][0x380] ;  /* 0x00007000ff0677ac */ /* 0x000e620008000a00 */
[----:B------:R-:W-:Y:S01]  /*0510*/  IMAD R9, R21, R3, R18 ;  /* 0x0000000315097224 */ /* 0x000fe200078e0212 */
[CC--:B------:R-:W-:Y:S02]  /*0520*/  IADD3 R5, PT, PT, R20.reuse, R21.reuse, RZ ;  /* 0x0000001514057210 */ /* 0x0c0fe40007ffe0ff */
[----:B------:R-:W-:-:S03]  /*0530*/  IADD3 R10, P1, PT, R20, R21, RZ ;  /* 0x00000015140a7210 */ /* 0x000fc60007f3e0ff */
[----:B------:R-:W2:Y:S01]  /*0540*/  LDC.64 R14, c[0x0][0x380] ;  /* 0x0000e000ff0e7b82 */ /* 0x000ea20000000a00 */
[----:B0-----:R-:W-:-:S04]  /*0550*/  IMAD.WIDE R6, R9, 0x4, R6 ;  /* 0x0000000409067825 */ /* 0x001fc800078e0206 */
[----:B------:R-:W-:Y:S02]  /*0560*/  IMAD.WIDE R8, R3, 0x4, R6 ;  /* 0x0000000403087825 */ /* 0x000fe400078e0206 */
[----:B------:R-:W3:Y:S02]  /*0570*/  LDG.E R6, desc[UR4][R6.64] ;  /* 0x0000000406067981 */ /* 0x000ee4000c1e1900 */
[----:B--2---:R-:W-:Y:S01]  /*0580*/  IMAD.WIDE.U32 R14, R5, 0x4, R14 ;  /* 0x00000004050e7825 */ /* 0x004fe200078e000e */
[----:B------:R-:W-:Y:S02]  /*0590*/  IADD3.X R5, PT, PT, RZ, RZ, RZ, P1, !PT ;  /* 0x000000ffff057210 */ /* 0x000fe40000ffe4ff */
[----:B-1----:R-:W-:-:S03]  /*05a0*/  LEA R4, P1, R10, UR6, 0x2 ;  /* 0x000000060a047c11 */ /* 0x002fc6000f8210ff */
[----:B------:R-:W3:Y:S01]  /*05b0*/  LDG.E R15, desc[UR4][R14.64] ;  /* 0x000000040e0f7981 */ /* 0x000ee2000c1e1900 */
[----:B------:R-:W-:Y:S01]  /*05c0*/  LEA.HI.X R5, R10, UR7, R5, 0x2, P1 ;  /* 0x000000070a057c11 */ /* 0x000fe200088f1405 */
[C---:B------:R-:W-:Y:S02]  /*05d0*/  IMAD.WIDE R10, R3.reuse, 0x4, R8 ;  /* 0x00000004030a7825 */ /* 0x040fe400078e0208 */
[----:B------:R-:W2:Y:S04]  /*05e0*/  LDG.E R8, desc[UR4][R8.64] ;  /* 0x0000000408087981 */ /* 0x000ea8000c1e1900 */
[----:B------:R-:W2:Y:S01]  /*05f0*/  LDG.E R17, desc[UR4][R4.64+0x4] ;  /* 0x0000040404117981 */ /* 0x000ea2000c1e1900 */
[----:B------:R-:W-:-:S03]  /*0600*/  IMAD.WIDE R12, R3, 0x4, R10 ;  /* 0x00000004030c7825 */ /* 0x000fc600078e020a */
[----:B------:R-:W4:Y:S04]  /*0610*/  LDG.E R22, desc[UR4][R10.64] ;  /* 0x000000040a167981 */ /* 0x000f28000c1e1900 */
[----:B------:R-:W4:Y:S04]  /*0620*/  LDG.E R16, desc[UR4][R4.64+0x8] ;  /* 0x0000080404107981 */ /* 0x000f28000c1e1900 */
[----:B------:R-:W5:Y:S04]  /*0630*/  LDG.E R23, desc[UR4][R4.64+0xc] ;  /* 0x00000c0404177981 */ /* 0x000f68000c1e1900 */
[----:B------:R-:W5:Y:S01]  /*0640*/  LDG.E R12, desc[UR4][R12.64] ;  /* 0x000000040c0c7981 */ /* 0x000f62000c1e1900 */
[----:B------:R-:W-:Y:S01]  /*0650*/  IADD3 R21, PT, PT, R21, 0x4, RZ ;  /* 0x0000000415157810 */ /* 0x000fe20007ffe0ff */
[----:B---3--:R-:W-:-:S04]  /*0660*/  FFMA R24, R15, R6, R24 ;  /* 0x000000060f187223 */ /* 0x008fc80000000018 */
[----:B--2---:R-:W-:-:S04]  /*0670*/  FFMA R17, R17, R8, R24 ;  /* 0x0000000811117223 */ /* 0x004fc80000000018 */
[----:B----4-:R-:W-:-:S04]  /*0680*/  FFMA R16, R16, R22, R17 ;  /* 0x0000001610107223 */ /* 0x010fc80000000011 */
[----:B-----5:R-:W-:-:S07]  /*0690*/  FFMA R24, R23, R12, R16 ;  /* 0x0000000c17187223 */ /* 0x020fce0000000010 */
.L_x_3:
[----:B------:R-:W-:Y:S05]  /*06a0*/  @!P0 BRA `(.L_x_0) ;  /* 0x00000000007c8947 */ /* 0x000fea0003800000 */
[----:B------:R-:W-:Y:S01]  /*06b0*/  ISETP.NE.AND P1, PT, R2, 0x1, PT ;  /* 0x000000010200780c */ /* 0x000fe20003f25270 */
[----:B------:R-:W0:Y:S01]  /*06c0*/  LDC.64 R12, c[0x0][0x380] ;  /* 0x0000e000ff0c7b82 */ /* 0x000e220000000a00 */
[----:B------:R-:W-:-:S04]  /*06d0*/  LOP3.LUT R19, R19, 0x1, RZ, 0xc0, !PT ;  /* 0x0000000113137812 */ /* 0x000fc800078ec0ff */
[----:B------:R-:W-:-:S03]  /*06e0*/  ISETP.NE.U32.AND P0, PT, R19, 0x1, PT ;  /* 0x000000011300780c */ /* 0x000fc60003f05070 */
[----:B------:R-:W1:Y:S04]  /*06f0*/  LDC.64 R10, c[0x0][0x388] ;  /* 0x0000e200ff0a7b82 */ /* 0x000e680000000a00 */
[CC--:B------:R-:W-:Y:S02]  /*0700*/  @P1 IADD3 R15, PT, PT, R20.reuse, R21.reuse, RZ ;  /* 0x00000015140f1210 */ /* 0x0c0fe40007ffe0ff */
[----:B------:R-:W-:Y:S02]  /*0710*/  @P1 IADD3 R2, P2, PT, R20, R21, RZ ;  /* 0x0000001514021210 */ /* 0x000fe40007f5e0ff */
[----:B------:R-:W2:Y:S02]  /*0720*/  @P1 LDC.64 R4, c[0x0][0x380] ;  /* 0x0000e000ff041b82 */ /* 0x000ea40000000a00 */
[----:B------:R-:W-:-:S06]  /*0730*/  @P1 IADD3.X R14, PT, PT, RZ, RZ, RZ, P2, !PT ;  /* 0x000000ffff0e1210 */ /* 0x000fcc00017fe4ff */
[----:B------:R-:W3:Y:S01]  /*0740*/  LDC.64 R6, c[0x0][0x380] ;  /* 0x0000e000ff067b82 */ /* 0x000ee20000000a00 */
[----:B0-----:R-:W-:-:S04]  /*0750*/  @P1 IMAD.WIDE.U32 R12, R15, 0x4, R12 ;  /* 0x000000040f0c1825 */ /* 0x001fc800078e000c */
[C---:B------:R-:W-:Y:S01]  /*0760*/  @P1 IMAD R15, R21.reuse, R3, R18 ;  /* 0x00000003150f1224 */ /* 0x040fe200078e0212 */
[----:B------:R-:W-:Y:S01]  /*0770*/  @P1 IADD3 R21, PT, PT, R21, 0x2, RZ ;  /* 0x0000000215151810 */ /* 0x000fe20007ffe0ff */
[----:B------:R-:W4:Y:S01]  /*0780*/  @P1 LDG.E R13, desc[UR4][R12.64] ;  /* 0x000000040c0d1981 */ /* 0x000f22000c1e1900 */
[----:B------:R-:W0:Y:S01]  /*0790*/  LDC.64 R8, c[0x0][0x388] ;  /* 0x0000e200ff087b82 */ /* 0x000e220000000a00 */
[----:B-1----:R-:W-:Y:S01]  /*07a0*/  @P1 IMAD.WIDE R10, R15, 0x4, R10 ;  /* 0x000000040f0a1825 */ /* 0x002fe200078e020a */
[----:B------:R-:W-:Y:S02]  /*07b0*/  @!P0 IADD3 R17, PT, PT, R20, R21, RZ ;  /* 0x0000001514118210 */ /* 0x000fe40007ffe0ff */
[----:B--2---:R-:W-:Y:S01]  /*07c0*/  @P1 LEA R4, P2, R2, R4, 0x2 ;  /* 0x0000000402041211 */ /* 0x004fe200078410ff */
[----:B------:R-:W-:-:S03]  /*07d0*/  @!P0 IMAD R21, R21, R3, R18 ;  /* 0x0000000315158224 */ /* 0x000fc600078e0212 */
[----:B------:R-:W-:Y:S01]  /*07e0*/  @P1 LEA.HI.X R5, R2, R5, R14, 0x2, P2 ;  /* 0x0000000502051211 */ /* 0x000fe200010f140e */
[----:B------:R-:W-:Y:S01]  /*07f0*/  @P1 IMAD.WIDE R14, R3, 0x4, R10 ;  /* 0x00000004030e1825 */ /* 0x000fe200078e020a */
[----:B------:R-:W4:Y:S03]  /*0800*/  @P1 LDG.E R2, desc[UR4][R10.64] ;  /* 0x000000040a021981 */ /* 0x000f26000c1e1900 */
[----:B---3--:R-:W-:Y:S01]  /*0810*/  @!P0 IMAD.WIDE.U32 R6, R17, 0x4, R6 ;  /* 0x0000000411068825 */ /* 0x008fe200078e0006 */
[----:B------:R-:W2:Y:S04]  /*0820*/  @P1 LDG.E R5, desc[UR4][R4.64+0x4] ;  /* 0x0000040404051981 */ /* 0x000ea8000c1e1900 */
[----:B------:R-:W2:Y:S01]  /*0830*/  @P1 LDG.E R14, desc[UR4][R14.64] ;  /* 0x000000040e0e1981 */ /* 0x000ea2000c1e1900 */
[----:B0-----:R-:W-:-:S03]  /*0840*/  @!P0 IMAD.WIDE R8, R21, 0x4, R8 ;  /* 0x0000000415088825 */ /* 0x001fc600078e0208 */
[----:B------:R-:W3:Y:S04]  /*0850*/  @!P0 LDG.E R7, desc[UR4][R6.64] ;  /* 0x0000000406078981 */ /* 0x000ee8000c1e1900 */
[----:B------:R-:W3:Y:S01]  /*0860*/  @!P0 LDG.E R8, desc[UR4][R8.64] ;  /* 0x0000000408088981 */ /* 0x000ee2000c1e1900 */
[----:B----4-:R-:W-:-:S04]  /*0870*/  @P1 FFMA R2, R13, R2, R24 ;  /* 0x000000020d021223 */ /* 0x010fc80000000018 */
[----:B--2---:R-:W-:-:S04]  /*0880*/  @P1 FFMA R24, R5, R14, R2 ;  /* 0x0000000e05181223 */ /* 0x004fc80000000002 */
[----:B---3--:R-:W-:-:S07]  /*0890*/  @!P0 FFMA R24, R7, R8, R24 ;  /* 0x0000000807188223 */ /* 0x008fce0000000018 */
.L_x_0:
[----:B------:R-:W0:Y:S01]  /*08a0*/  LDC.64 R4, c[0x0][0x390] ;  /* 0x0000e400ff047b82 */ /* 0x000e220000000a00 */
[----:B------:R-:W-:Y:S01]  /*08b0*/  IMAD R3, R0, R3, R18 ;  /* 0x0000000300037224 */ /* 0x000fe200078e0212 */
[----:B------:R-:W1:Y:S01]  /*08c0*/  LDCU UR6, c[0x0][0x3a8] ;  /* 0x00007500ff0677ac */ /* 0x000e620008000800 */
[----:B------:R-:W2:Y:S02]  /*08d0*/  LDCU UR7, c[0x0][0x3a4] ;  /* 0x00007480ff0777ac */ /* 0x000ea40008000800 */
[----:B0-----:R-:W-:-:S05]  /*08e0*/  IMAD.WIDE R2, R3, 0x4, R4 ;  /* 0x0000000403027825 */ /* 0x001fca00078e0204 */
[----:B------:R-:W1:Y:S02]  /*08f0*/  LDG.E R0, desc[UR4][R2.64] ;  /* 0x0000000402007981 */ /* 0x000e64000c1e1900 */
[----:B-1----:R-:W-:-:S04]  /*0900*/  FMUL R5, R0, UR6 ;  /* 0x0000000600057c20 */ /* 0x002fc80008400000 */
[----:B--2---:R-:W-:-:S05]  /*0910*/  FFMA R5, R24, UR7, R5 ;  /* 0x0000000718057c23 */ /* 0x004fca0008000005 */
[----:B------:R-:W-:Y:S01]  /*0920*/  STG.E desc[UR4][R2.64], R5 ;  /* 0x0000000502007986 */ /* 0x000fe2000c101904 */
[----:B------:R-:W-:Y:S05]  /*0930*/  EXIT ;  /* 0x000000000000794d */ /* 0x000fea0003800000 */
.L_x_4:
[----:B------:R-:W-:-:S00]  /*0940*/  BRA `(.L_x_4) ;  /* 0xfffffffc00fc7947 */ /* 0x000fc0000383ffff */
[----:B------:R-:W-:-:S00]  /*0950*/  NOP ;  /* 0x0000000000007918 */ /* 0x000fc00000000000 */
        /* <DEDUP_REMOVED lines=10> */
.L_x_5:


//--------------------- .nv.shared.reserved.0     --------------------------
	.section	.nv.shared.reserved.0,"aw",@nobits
	.weak		__nv_reservedSMEM_offset_0_alias
	.size		__nv_reservedSMEM_offset_0_alias, 0, 64
	.other		__nv_reservedSMEM_offset_0_alias,@"STO_CUDA_RESERVED_SHARED STV_DEFAULT"
__nv_reservedSMEM_offset_0_alias:
	.zero		0
	.zero		64


//--------------------- .nv.constant0._Z8sgemm_v1PfS_S_iiiff --------------------------
	.section	.nv.constant0._Z8sgemm_v1PfS_S_iiiff,"a",@progbits
	.sectionflags	@""
	.align	4
.nv.constant0._Z8sgemm_v1PfS_S_iiiff:
	.zero		940


//--------------------- SYMBOLS --------------------------

	.type		.nv.reservedSmem.offset0,@object
	.size		.nv.reservedSmem.offset0,0x4
